//
// Generated by NVIDIA NVVM Compiler
//
// Compiler Build ID: CL-36424714
// Cuda compilation tools, release 13.0, V13.0.88
// Based on NVVM 20.0.0
//

.version 9.0
.target sm_100
.address_size 64

	// .globl	_Z10pushKernelPxS_

.visible .entry _Z10pushKernelPxS_(
	.param .u64 .ptr .align 1 _Z10pushKernelPxS__param_0,
	.param .u64 .ptr .align 1 _Z10pushKernelPxS__param_1
)
{


	bar.sync 	0;
	ret;

}


// ===== COMPILED SASS (sm_100) =====

	.target	sm_100

	.elftype	@"ET_EXEC"


//--------------------- .note.nv.tkinfo           --------------------------
	.section	.note.nv.tkinfo,"",@"SHT_NOTE"
	.sectionflags	@"SHF_NOTE_NV_TKINFO"
	.tkinfo
        /*0018*/ 	.word	0x00000002
        /*0030*/ 	.string	""
        /*0030*/ 	.string	"ptxas"
        /*0030*/ 	.string	"Cuda compilation tools, release 13.0, V13.0.88"
        /*0030*/ 	.string	"Build cuda_13.0.r13.0/compiler.36424714_0"
        /*0030*/ 	.string	"-arch sm_100 -m 64 "



//--------------------- .note.nv.cuinfo           --------------------------
	.section	.note.nv.cuinfo,"",@"SHT_NOTE"
	.sectionflags	@"SHF_NOTE_NV_CUINFO"
        /*0018*/ 	.short	0x0002
        /*001a*/ 	.short	0x0064
        /*001c*/ 	.short	0x0082
	.zero		2


//--------------------- .nv.info                  --------------------------
	.section	.nv.info,"",@"SHT_CUDA_INFO"
	.align	4


	//----- nvinfo : EIATTR_REGCOUNT
	.align		4
        /*0000*/ 	.byte	0x04, 0x2f
        /*0002*/ 	.short	(.L_1 - .L_0)
	.align		4
.L_0:
        /*0004*/ 	.word	index@(_Z10pushKernelPxS_)
        /*0008*/ 	.word	0x00000004


	//----- nvinfo : EIATTR_FRAME_SIZE
	.align		4
.L_1:
        /*000c*/ 	.byte	0x04, 0x11
        /*000e*/ 	.short	(.L_3 - .L_2)
	.align		4
.L_2:
        /*0010*/ 	.word	index@(_Z10pushKernelPxS_)
        /*0014*/ 	.word	0x00000000


	//----- nvinfo : EIATTR_MIN_STACK_SIZE
	.align		4
.L_3:
        /*0018*/ 	.byte	0x04, 0x12
        /*001a*/ 	.short	(.L_5 - .L_4)
	.align		4
.L_4:
        /*001c*/ 	.word	index@(_Z10pushKernelPxS_)
        /*0020*/ 	.word	0x00000000
.L_5:


//--------------------- .nv.compat                --------------------------
	.section	.nv.compat,"",@"SHT_CUDA_COMPAT_INFO"
	.align	4
        /*0000*/ 	.byte	0x02, 0x09, 0x00, 0x00, 0x02, 0x02, 0x01, 0x00, 0x02, 0x05, 0x05, 0x00, 0x03, 0x07, 0x01, 0x01
        /*0010*/ 	.byte	0x02, 0x03, 0x00, 0x00, 0x02, 0x06, 0x01, 0x00, 0x04, 0x0b, 0x08, 0x00, 0x09, 0x00, 0x00, 0x00
        /*0020*/ 	.byte	0x00, 0x00, 0x00, 0x00


//--------------------- .nv.info._Z10pushKernelPxS_ --------------------------
	.section	.nv.info._Z10pushKernelPxS_,"",@"SHT_CUDA_INFO"
	.sectionflags	@""
	.align	4


	//----- nvinfo : EIATTR_CUDA_API_VERSION
	.align		4
        /*0000*/ 	.byte	0x04, 0x37
        /*0002*/ 	.short	(.L_7 - .L_6)
.L_6:
        /*0004*/ 	.word	0x00000082


	//----- nvinfo : EIATTR_KPARAM_INFO
	.align		4
.L_7:
        /*0008*/ 	.byte	0x04, 0x17
        /*000a*/ 	.short	(.L_9 - .L_8)
.L_8:
        /*000c*/ 	.word	0x00000000
        /*0010*/ 	.short	0x0001
        /*0012*/ 	.short	0x0008
        /*0014*/ 	.byte	0x00, 0xf5, 0x21, 0x00


	//----- nvinfo : EIATTR_KPARAM_INFO
	.align		4
.L_9:
        /*0018*/ 	.byte	0x04, 0x17
        /*001a*/ 	.short	(.L_11 - .L_10)
.L_10:
        /*001c*/ 	.word	0x00000000
        /*0020*/ 	.short	0x0000
        /*0022*/ 	.short	0x0000
        /*0024*/ 	.byte	0x00, 0xf5, 0x21, 0x00


	//----- nvinfo : EIATTR_SPARSE_MMA_MASK
	.align		4
.L_11:
        /*0028*/ 	.byte	0x03, 0x50
        /*002a*/ 	.short	0x0000


	//----- nvinfo : EIATTR_MAXREG_COUNT
	.align		4
        /*002c*/ 	.byte	0x03, 0x1b
        /*002e*/ 	.short	0x00ff


	//----- nvinfo : EIATTR_NUM_BARRIERS
	.align		4
        /*0030*/ 	.byte	0x02, 0x4c
        /*0032*/ 	.byte	0x01
	.zero		1


	//----- nvinfo : EIATTR_MERCURY_ISA_VERSION
	.align		4
        /*0034*/ 	.byte	0x03, 0x5f
        /*0036*/ 	.short	0x0101


	//----- nvinfo : EIATTR_VRC_CTA_INIT_COUNT
	.align		4
        /*0038*/ 	.byte	0x02, 0x4a
	.zero		1
	.zero		1


	//----- nvinfo : EIATTR_EXIT_INSTR_OFFSETS
	.align		4
        /*003c*/ 	.byte	0x04, 0x1c
        /*003e*/ 	.short	(.L_13 - .L_12)


	//   ....[0]....
.L_12:
        /*0040*/ 	.word	0x00000020


	//----- nvinfo : EIATTR_CBANK_PARAM_SIZE
	.align		4
.L_13:
        /*0044*/ 	.byte	0x03, 0x19
        /*0046*/ 	.short	0x0010


	//----- nvinfo : EIATTR_PARAM_CBANK
	.align		4
        /*0048*/ 	.byte	0x04, 0x0a
        /*004a*/ 	.short	(.L_15 - .L_14)
	.align		4
.L_14:
        /*004c*/ 	.word	index@(.nv.constant0._Z10pushKernelPxS_)
        /*0050*/ 	.short	0x0380
        /*0052*/ 	.short	0x0010


	//----- nvinfo : EIATTR_SW_WAR
	.align		4
.L_15:
        /*0054*/ 	.byte	0x04, 0x36
        /*0056*/ 	.short	(.L_17 - .L_16)
.L_16:
        /*0058*/ 	.word	0x00000008
.L_17:


//--------------------- .nv.callgraph             --------------------------
	.section	.nv.callgraph,"",@"SHT_CUDA_CALLGRAPH"
	.align	4
	.sectionentsize	8
	.align		4
        /*0000*/ 	.word	0x00000000
	.align		4
        /*0004*/ 	.word	0xffffffff
	.align		4
        /*0008*/ 	.word	0x00000000
	.align		4
        /*000c*/ 	.word	0xfffffffe
	.align		4
        /*0010*/ 	.word	0x00000000
	.align		4
        /*0014*/ 	.word	0xfffffffd
	.align		4
        /*0018*/ 	.word	0x00000000
	.align		4
        /*001c*/ 	.word	0xfffffffc


//--------------------- .text._Z10pushKernelPxS_  --------------------------
	.section	.text._Z10pushKernelPxS_,"ax",@progbits
	.align	128
        .global         _Z10pushKernelPxS_
        .type           _Z10pushKernelPxS_,@function
        .size           _Z10pushKernelPxS_,(.L_x_1 - _Z10pushKernelPxS_)
        .other          _Z10pushKernelPxS_,@"STO_CUDA_ENTRY STV_DEFAULT"
_Z10pushKernelPxS_:
.text._Z10pushKernelPxS_:
[----:B------:R-:W-:Y:S08]  /*0000*/  LDC R1, c[0x0][0x37c] ;  /* 0x0000df00ff017b82 */ /* 0x000ff00000000800 */
[----:B------:R-:W-:Y:S06]  /*0010*/  BAR.SYNC.DEFER_BLOCKING 0x0 ;  /* 0x0000000000007b1d */ /* 0x000fec0000010000 */
[----:B------:R-:W-:Y:S05]  /*0020*/  EXIT ;  /* 0x000000000000794d */ /* 0x000fea0003800000 */
.L_x_0:
[----:B------:R-:W-:-:S00]  /*0030*/  BRA `(.L_x_0) ;  /* 0xfffffffc00fc7947 */ /* 0x000fc0000383ffff */
[----:B------:R-:W-:-:S00]  /*0040*/  NOP ;  /* 0x0000000000007918 */ /* 0x000fc00000000000 */
        /* <DEDUP_REMOVED lines=11> */
.L_x_1:


//--------------------- .nv.shared.reserved.0     --------------------------
	.section	.nv.shared.reserved.0,"aw",@nobits
	.weak		__nv_reservedSMEM_offset_0_alias
	.size		__nv_reservedSMEM_offset_0_alias, 0, 64
	.other		__nv_reservedSMEM_offset_0_alias,@"STO_CUDA_RESERVED_SHARED STV_DEFAULT"
__nv_reservedSMEM_offset_0_alias:
	.zero		0
	.zero		64


//--------------------- .nv.constant0._Z10pushKernelPxS_ --------------------------
	.section	.nv.constant0._Z10pushKernelPxS_,"a",@progbits
	.sectionflags	@""
	.align	4
.nv.constant0._Z10pushKernelPxS_:
	.zero		912


//--------------------- SYMBOLS --------------------------

	.type		.nv.reservedSmem.offset0,@object
	.size		.nv.reservedSmem.offset0,0x4
